//
// Generated by NVIDIA NVVM Compiler
//
// Compiler Build ID: CL-36424714
// Cuda compilation tools, release 13.0, V13.0.88
// Based on NVVM 20.0.0
//

.version 9.0
.target sm_100
.address_size 64

	// .globl	_Z4convPKfS0_iiiiPf

.visible .entry _Z4convPKfS0_iiiiPf(
	.param .u64 .ptr .align 1 _Z4convPKfS0_iiiiPf_param_0,
	.param .u64 .ptr .align 1 _Z4convPKfS0_iiiiPf_param_1,
	.param .u32 _Z4convPKfS0_iiiiPf_param_2,
	.param .u32 _Z4convPKfS0_iiiiPf_param_3,
	.param .u32 _Z4convPKfS0_iiiiPf_param_4,
	.param .u32 _Z4convPKfS0_iiiiPf_param_5,
	.param .u64 .ptr .align 1 _Z4convPKfS0_iiiiPf_param_6
)
{
	.reg .pred 	%p<14>;
	.reg .b32 	%r<119>;
	.reg .b32 	%f<67>;
	.reg .b64 	%rd<25>;

	ld.param.u64 	%rd4, [_Z4convPKfS0_iiiiPf_param_0];
	ld.param.u64 	%rd5, [_Z4convPKfS0_iiiiPf_param_1];
	ld.param.u32 	%r44, [_Z4convPKfS0_iiiiPf_param_2];
	ld.param.u32 	%r47, [_Z4convPKfS0_iiiiPf_param_3];
	ld.param.u32 	%r45, [_Z4convPKfS0_iiiiPf_param_4];
	ld.param.u32 	%r46, [_Z4convPKfS0_iiiiPf_param_5];
	ld.param.u64 	%rd3, [_Z4convPKfS0_iiiiPf_param_6];
	cvta.to.global.u64 	%rd1, %rd5;
	cvta.to.global.u64 	%rd2, %rd4;
	mov.u32 	%r48, %tid.x;
	mov.u32 	%r49, %tid.y;
	mov.u32 	%r50, %ctaid.x;
	mov.u32 	%r51, %ctaid.y;
	mov.u32 	%r52, %ntid.y;
	mad.lo.s32 	%r1, %r51, %r52, %r49;
	mov.u32 	%r53, %ntid.x;
	mad.lo.s32 	%r54, %r50, %r53, %r48;
	add.s32 	%r55, %r45, -1;
	shr.u32 	%r56, %r55, 31;
	add.s32 	%r57, %r55, %r56;
	shr.s32 	%r3, %r57, 1;
	add.s32 	%r58, %r46, -1;
	shr.u32 	%r59, %r58, 31;
	add.s32 	%r60, %r58, %r59;
	shr.s32 	%r4, %r60, 1;
	and.b32  	%r61, %r60, -2;
	sub.s32 	%r62, %r47, %r61;
	setp.ge.s32 	%p1, %r1, %r62;
	and.b32  	%r63, %r57, -2;
	sub.s32 	%r64, %r44, %r63;
	setp.ge.s32 	%p2, %r54, %r64;
	or.pred  	%p3, %p1, %p2;
	mov.f32 	%f66, 0f00000000;
	@%p3 bra 	$L__BB0_18;
	setp.lt.s32 	%p4, %r46, 0;
	@%p4 bra 	$L__BB0_17;
	setp.lt.s32 	%p5, %r45, 0;
	neg.s32 	%r6, %r3;
	@%p5 bra 	$L__BB0_17;
	neg.s32 	%r102, %r4;
	abs.s32 	%r66, %r3;
	add.s32 	%r8, %r3, %r66;
	add.s32 	%r67, %r8, 1;
	and.b32  	%r9, %r67, 7;
	mov.b32 	%r118, 0;
$L__BB0_4:
	mov.u32 	%r10, %r102;
	setp.lt.u32 	%p6, %r8, 7;
	add.s32 	%r69, %r10, %r4;
	add.s32 	%r70, %r4, %r1;
	sub.s32 	%r71, %r70, %r10;
	mul.lo.s32 	%r12, %r71, %r44;
	add.s32 	%r72, %r3, %r54;
	add.s32 	%r13, %r72, %r12;
	mul.lo.s32 	%r104, %r69, %r45;
	add.s32 	%r15, %r104, %r3;
	mov.u32 	%r110, %r6;
	@%p6 bra 	$L__BB0_7;
	and.b32  	%r74, %r67, -8;
	neg.s32 	%r106, %r74;
	shl.b32 	%r75, %r3, 1;
	add.s32 	%r76, %r54, %r75;
	add.s32 	%r105, %r76, %r12;
	mov.u32 	%r110, %r6;
$L__BB0_6:
	.pragma "nounroll";
	mul.wide.s32 	%rd6, %r105, 4;
	add.s64 	%rd7, %rd2, %rd6;
	ld.global.f32 	%f5, [%rd7];
	mul.wide.s32 	%rd8, %r104, 4;
	add.s64 	%rd9, %rd1, %rd8;
	ld.global.nc.f32 	%f6, [%rd9];
	cvt.rn.f32.s32 	%f7, %r118;
	fma.rn.f32 	%f8, %f5, %f6, %f7;
	cvt.rzi.s32.f32 	%r77, %f8;
	ld.global.f32 	%f9, [%rd7+-4];
	ld.global.nc.f32 	%f10, [%rd9+4];
	cvt.rn.f32.s32 	%f11, %r77;
	fma.rn.f32 	%f12, %f9, %f10, %f11;
	cvt.rzi.s32.f32 	%r78, %f12;
	ld.global.f32 	%f13, [%rd7+-8];
	ld.global.nc.f32 	%f14, [%rd9+8];
	cvt.rn.f32.s32 	%f15, %r78;
	fma.rn.f32 	%f16, %f13, %f14, %f15;
	cvt.rzi.s32.f32 	%r79, %f16;
	ld.global.f32 	%f17, [%rd7+-12];
	ld.global.nc.f32 	%f18, [%rd9+12];
	cvt.rn.f32.s32 	%f19, %r79;
	fma.rn.f32 	%f20, %f17, %f18, %f19;
	cvt.rzi.s32.f32 	%r80, %f20;
	ld.global.f32 	%f21, [%rd7+-16];
	ld.global.nc.f32 	%f22, [%rd9+16];
	cvt.rn.f32.s32 	%f23, %r80;
	fma.rn.f32 	%f24, %f21, %f22, %f23;
	cvt.rzi.s32.f32 	%r81, %f24;
	ld.global.f32 	%f25, [%rd7+-20];
	ld.global.nc.f32 	%f26, [%rd9+20];
	cvt.rn.f32.s32 	%f27, %r81;
	fma.rn.f32 	%f28, %f25, %f26, %f27;
	cvt.rzi.s32.f32 	%r82, %f28;
	ld.global.f32 	%f29, [%rd7+-24];
	ld.global.nc.f32 	%f30, [%rd9+24];
	cvt.rn.f32.s32 	%f31, %r82;
	fma.rn.f32 	%f32, %f29, %f30, %f31;
	cvt.rzi.s32.f32 	%r83, %f32;
	ld.global.f32 	%f33, [%rd7+-28];
	ld.global.nc.f32 	%f34, [%rd9+28];
	cvt.rn.f32.s32 	%f35, %r83;
	fma.rn.f32 	%f36, %f33, %f34, %f35;
	cvt.rzi.s32.f32 	%r118, %f36;
	add.s32 	%r110, %r110, 8;
	add.s32 	%r106, %r106, 8;
	add.s32 	%r105, %r105, -8;
	add.s32 	%r104, %r104, 8;
	setp.ne.s32 	%p7, %r106, 0;
	@%p7 bra 	$L__BB0_6;
$L__BB0_7:
	setp.eq.s32 	%p8, %r9, 0;
	@%p8 bra 	$L__BB0_15;
	add.s32 	%r85, %r9, -1;
	setp.lt.u32 	%p9, %r85, 3;
	@%p9 bra 	$L__BB0_10;
	sub.s32 	%r86, %r13, %r110;
	mul.wide.s32 	%rd10, %r86, 4;
	add.s64 	%rd11, %rd2, %rd10;
	ld.global.f32 	%f37, [%rd11];
	add.s32 	%r87, %r15, %r110;
	mul.wide.s32 	%rd12, %r87, 4;
	add.s64 	%rd13, %rd1, %rd12;
	ld.global.nc.f32 	%f38, [%rd13];
	cvt.rn.f32.s32 	%f39, %r118;
	fma.rn.f32 	%f40, %f37, %f38, %f39;
	cvt.rzi.s32.f32 	%r88, %f40;
	ld.global.f32 	%f41, [%rd11+-4];
	ld.global.nc.f32 	%f42, [%rd13+4];
	cvt.rn.f32.s32 	%f43, %r88;
	fma.rn.f32 	%f44, %f41, %f42, %f43;
	cvt.rzi.s32.f32 	%r89, %f44;
	ld.global.f32 	%f45, [%rd11+-8];
	ld.global.nc.f32 	%f46, [%rd13+8];
	cvt.rn.f32.s32 	%f47, %r89;
	fma.rn.f32 	%f48, %f45, %f46, %f47;
	cvt.rzi.s32.f32 	%r90, %f48;
	ld.global.f32 	%f49, [%rd11+-12];
	ld.global.nc.f32 	%f50, [%rd13+12];
	cvt.rn.f32.s32 	%f51, %r90;
	fma.rn.f32 	%f52, %f49, %f50, %f51;
	cvt.rzi.s32.f32 	%r118, %f52;
	add.s32 	%r110, %r110, 4;
$L__BB0_10:
	and.b32  	%r92, %r67, 3;
	setp.eq.s32 	%p10, %r92, 0;
	@%p10 bra 	$L__BB0_15;
	setp.eq.s32 	%p11, %r92, 1;
	@%p11 bra 	$L__BB0_13;
	sub.s32 	%r94, %r13, %r110;
	mul.wide.s32 	%rd14, %r94, 4;
	add.s64 	%rd15, %rd2, %rd14;
	ld.global.f32 	%f53, [%rd15];
	add.s32 	%r95, %r15, %r110;
	mul.wide.s32 	%rd16, %r95, 4;
	add.s64 	%rd17, %rd1, %rd16;
	ld.global.nc.f32 	%f54, [%rd17];
	cvt.rn.f32.s32 	%f55, %r118;
	fma.rn.f32 	%f56, %f53, %f54, %f55;
	cvt.rzi.s32.f32 	%r96, %f56;
	ld.global.f32 	%f57, [%rd15+-4];
	ld.global.nc.f32 	%f58, [%rd17+4];
	cvt.rn.f32.s32 	%f59, %r96;
	fma.rn.f32 	%f60, %f57, %f58, %f59;
	cvt.rzi.s32.f32 	%r118, %f60;
	add.s32 	%r110, %r110, 2;
$L__BB0_13:
	and.b32  	%r97, %r8, 1;
	setp.eq.b32 	%p12, %r97, 1;
	@%p12 bra 	$L__BB0_15;
	sub.s32 	%r98, %r13, %r110;
	mul.wide.s32 	%rd18, %r98, 4;
	add.s64 	%rd19, %rd2, %rd18;
	ld.global.f32 	%f61, [%rd19];
	add.s32 	%r99, %r15, %r110;
	mul.wide.s32 	%rd20, %r99, 4;
	add.s64 	%rd21, %rd1, %rd20;
	ld.global.nc.f32 	%f62, [%rd21];
	cvt.rn.f32.s32 	%f63, %r118;
	fma.rn.f32 	%f64, %f61, %f62, %f63;
	cvt.rzi.s32.f32 	%r118, %f64;
$L__BB0_15:
	add.s32 	%r102, %r10, 1;
	abs.s32 	%r100, %r4;
	setp.ne.s32 	%p13, %r10, %r100;
	@%p13 bra 	$L__BB0_4;
	cvt.rn.f32.s32 	%f66, %r118;
$L__BB0_17:
	mad.lo.s32 	%r101, %r64, %r1, %r54;
	cvta.to.global.u64 	%rd22, %rd3;
	mul.wide.s32 	%rd23, %r101, 4;
	add.s64 	%rd24, %rd22, %rd23;
	st.global.f32 	[%rd24], %f66;
$L__BB0_18:
	ret;

}


// ===== COMPILED SASS (sm_100) =====

	.target	sm_100

	.elftype	@"ET_EXEC"


//--------------------- .note.nv.tkinfo           --------------------------
	.section	.note.nv.tkinfo,"",@"SHT_NOTE"
	.sectionflags	@"SHF_NOTE_NV_TKINFO"
	.tkinfo
        /*0018*/ 	.word	0x00000002
        /*0030*/ 	.string	""
        /*0030*/ 	.string	"ptxas"
        /*0030*/ 	.string	"Cuda compilation tools, release 13.0, V13.0.88"
        /*0030*/ 	.string	"Build cuda_13.0.r13.0/compiler.36424714_0"
        /*0030*/ 	.string	"-arch sm_100 -m 64 "



//--------------------- .note.nv.cuinfo           --------------------------
	.section	.note.nv.cuinfo,"",@"SHT_NOTE"
	.sectionflags	@"SHF_NOTE_NV_CUINFO"
        /*0018*/ 	.short	0x0002
        /*001a*/ 	.short	0x0064
        /*001c*/ 	.short	0x0082
	.zero		2


//--------------------- .nv.info                  --------------------------
	.section	.nv.info,"",@"SHT_CUDA_INFO"
	.align	4


	//----- nvinfo : EIATTR_REGCOUNT
	.align		4
        /*0000*/ 	.byte	0x04, 0x2f
        /*0002*/ 	.short	(.L_1 - .L_0)
	.align		4
.L_0:
        /*0004*/ 	.word	index@(_Z4convPKfS0_iiiiPf)
        /*0008*/ 	.word	0x00000020


	//----- nvinfo : EIATTR_FRAME_SIZE
	.align		4
.L_1:
        /*000c*/ 	.byte	0x04, 0x11
        /*000e*/ 	.short	(.L_3 - .L_2)
	.align		4
.L_2:
        /*0010*/ 	.word	index@(_Z4convPKfS0_iiiiPf)
        /*0014*/ 	.word	0x00000000


	//----- nvinfo : EIATTR_MIN_STACK_SIZE
	.align		4
.L_3:
        /*0018*/ 	.byte	0x04, 0x12
        /*001a*/ 	.short	(.L_5 - .L_4)
	.align		4
.L_4:
        /*001c*/ 	.word	index@(_Z4convPKfS0_iiiiPf)
        /*0020*/ 	.word	0x00000000
.L_5:


//--------------------- .nv.compat                --------------------------
	.section	.nv.compat,"",@"SHT_CUDA_COMPAT_INFO"
	.align	4
        /*0000*/ 	.byte	0x02, 0x09, 0x00, 0x00, 0x02, 0x02, 0x01, 0x00, 0x02, 0x05, 0x05, 0x00, 0x03, 0x07, 0x01, 0x01
        /*0010*/ 	.byte	0x02, 0x03, 0x00, 0x00, 0x02, 0x06, 0x01, 0x00, 0x04, 0x0b, 0x08, 0x00, 0x09, 0x00, 0x00, 0x00
        /*0020*/ 	.byte	0x00, 0x00, 0x00, 0x00


//--------------------- .nv.info._Z4convPKfS0_iiiiPf --------------------------
	.section	.nv.info._Z4convPKfS0_iiiiPf,"",@"SHT_CUDA_INFO"
	.sectionflags	@""
	.align	4


	//----- nvinfo : EIATTR_CUDA_API_VERSION
	.align		4
        /*0000*/ 	.byte	0x04, 0x37
        /*0002*/ 	.short	(.L_7 - .L_6)
.L_6:
        /*0004*/ 	.word	0x00000082


	//----- nvinfo : EIATTR_KPARAM_INFO
	.align		4
.L_7:
        /*0008*/ 	.byte	0x04, 0x17
        /*000a*/ 	.short	(.L_9 - .L_8)
.L_8:
        /*000c*/ 	.word	0x00000000
        /*0010*/ 	.short	0x0006
        /*0012*/ 	.short	0x0020
        /*0014*/ 	.byte	0x00, 0xf5, 0x21, 0x00


	//----- nvinfo : EIATTR_KPARAM_INFO
	.align		4
.L_9:
        /*0018*/ 	.byte	0x04, 0x17
        /*001a*/ 	.short	(.L_11 - .L_10)
.L_10:
        /*001c*/ 	.word	0x00000000
        /*0020*/ 	.short	0x0005
        /*0022*/ 	.short	0x001c
        /*0024*/ 	.byte	0x00, 0xf0, 0x11, 0x00


	//----- nvinfo : EIATTR_KPARAM_INFO
	.align		4
.L_11:
        /*0028*/ 	.byte	0x04, 0x17
        /*002a*/ 	.short	(.L_13 - .L_12)
.L_12:
        /*002c*/ 	.word	0x00000000
        /*0030*/ 	.short	0x0004
        /*0032*/ 	.short	0x0018
        /*0034*/ 	.byte	0x00, 0xf0, 0x11, 0x00


	//----- nvinfo : EIATTR_KPARAM_INFO
	.align		4
.L_13:
        /*0038*/ 	.byte	0x04, 0x17
        /*003a*/ 	.short	(.L_15 - .L_14)
.L_14:
        /*003c*/ 	.word	0x00000000
        /*0040*/ 	.short	0x0003
        /*0042*/ 	.short	0x0014
        /*0044*/ 	.byte	0x00, 0xf0, 0x11, 0x00


	//----- nvinfo : EIATTR_KPARAM_INFO
	.align		4
.L_15:
        /*0048*/ 	.byte	0x04, 0x17
        /*004a*/ 	.short	(.L_17 - .L_16)
.L_16:
        /*004c*/ 	.word	0x00000000
        /*0050*/ 	.short	0x0002
        /*0052*/ 	.short	0x0010
        /*0054*/ 	.byte	0x00, 0xf0, 0x11, 0x00


	//----- nvinfo : EIATTR_KPARAM_INFO
	.align		4
.L_17:
        /*0058*/ 	.byte	0x04, 0x17
        /*005a*/ 	.short	(.L_19 - .L_18)
.L_18:
        /*005c*/ 	.word	0x00000000
        /*0060*/ 	.short	0x0001
        /*0062*/ 	.short	0x0008
        /*0064*/ 	.byte	0x00, 0xf5, 0x21, 0x00


	//----- nvinfo : EIATTR_KPARAM_INFO
	.align		4
.L_19:
        /*0068*/ 	.byte	0x04, 0x17
        /*006a*/ 	.short	(.L_21 - .L_20)
.L_20:
        /*006c*/ 	.word	0x00000000
        /*0070*/ 	.short	0x0000
        /*0072*/ 	.short	0x0000
        /*0074*/ 	.byte	0x00, 0xf5, 0x21, 0x00


	//----- nvinfo : EIATTR_SPARSE_MMA_MASK
	.align		4
.L_21:
        /*0078*/ 	.byte	0x03, 0x50
        /*007a*/ 	.short	0x0000


	//----- nvinfo : EIATTR_MAXREG_COUNT
	.align		4
        /*007c*/ 	.byte	0x03, 0x1b
        /*007e*/ 	.short	0x00ff


	//----- nvinfo : EIATTR_MERCURY_ISA_VERSION
	.align		4
        /*0080*/ 	.byte	0x03, 0x5f
        /*0082*/ 	.short	0x0101


	//----- nvinfo : EIATTR_VRC_CTA_INIT_COUNT
	.align		4
        /*0084*/ 	.byte	0x02, 0x4a
	.zero		1
	.zero		1


	//----- nvinfo : EIATTR_EXIT_INSTR_OFFSETS
	.align		4
        /*0088*/ 	.byte	0x04, 0x1c
        /*008a*/ 	.short	(.L_23 - .L_22)


	//   ....[0]....
.L_22:
        /*008c*/ 	.word	0x00000150


	//   ....[1]....
        /*0090*/ 	.word	0x00000b20


	//----- nvinfo : EIATTR_CBANK_PARAM_SIZE
	.align		4
.L_23:
        /*0094*/ 	.byte	0x03, 0x19
        /*0096*/ 	.short	0x0028


	//----- nvinfo : EIATTR_PARAM_CBANK
	.align		4
        /*0098*/ 	.byte	0x04, 0x0a
        /*009a*/ 	.short	(.L_25 - .L_24)
	.align		4
.L_24:
        /*009c*/ 	.word	index@(.nv.constant0._Z4convPKfS0_iiiiPf)
        /*00a0*/ 	.short	0x0380
        /*00a2*/ 	.short	0x0028


	//----- nvinfo : EIATTR_SW_WAR
	.align		4
.L_25:
        /*00a4*/ 	.byte	0x04, 0x36
        /*00a6*/ 	.short	(.L_27 - .L_26)
.L_26:
        /*00a8*/ 	.word	0x00000008
.L_27:


//--------------------- .nv.callgraph             --------------------------
	.section	.nv.callgraph,"",@"SHT_CUDA_CALLGRAPH"
	.align	4
	.sectionentsize	8
	.align		4
        /*0000*/ 	.word	0x00000000
	.align		4
        /*0004*/ 	.word	0xffffffff
	.align		4
        /*0008*/ 	.word	0x00000000
	.align		4
        /*000c*/ 	.word	0xfffffffe
	.align		4
        /*0010*/ 	.word	0x00000000
	.align		4
        /*0014*/ 	.word	0xfffffffd
	.align		4
        /*0018*/ 	.word	0x00000000
	.align		4
        /*001c*/ 	.word	0xfffffffc


//--------------------- .text._Z4convPKfS0_iiiiPf --------------------------
	.section	.text._Z4convPKfS0_iiiiPf,"ax",@progbits
	.align	128
        .global         _Z4convPKfS0_iiiiPf
        .type           _Z4convPKfS0_iiiiPf,@function
        .size           _Z4convPKfS0_iiiiPf,(.L_x_7 - _Z4convPKfS0_iiiiPf)
        .other          _Z4convPKfS0_iiiiPf,@"STO_CUDA_ENTRY STV_DEFAULT"
_Z4convPKfS0_iiiiPf:
.text._Z4convPKfS0_iiiiPf:
[----:B------:R-:W-:Y:S08]  /*0000*/  LDC R1, c[0x0][0x37c] ;  /* 0x0000df00ff017b82 */ /* 0x000ff00000000800 */
[----:B------:R-:W0:Y:S01]  /*0010*/  LDC.64 R10, c[0x0][0x398] ;  /* 0x0000e600ff0a7b82 */ /* 0x000e220000000a00 */
[----:B------:R-:W1:Y:S01]  /*0020*/  S2R R8, SR_TID.X ;  /* 0x0000000000087919 */ /* 0x000e620000002100 */
[----:B------:R-:W2:Y:S06]  /*0030*/  S2R R9, SR_TID.Y ;  /* 0x0000000000097919 */ /* 0x000eac0000002200 */
[----:B------:R-:W2:Y:S08]  /*0040*/  LDC R12, c[0x0][0x364] ;  /* 0x0000d900ff0c7b82 */ /* 0x000eb00000000800 */
[----:B------:R-:W1:Y:S08]  /*0050*/  S2UR UR4, SR_CTAID.X ;  /* 0x00000000000479c3 */ /* 0x000e700000002500 */
[----:B------:R-:W1:Y:S01]  /*0060*/  LDC R13, c[0x0][0x360] ;  /* 0x0000d800ff0d7b82 */ /* 0x000e620000000800 */
[----:B0-----:R-:W-:-:S02]  /*0070*/  VIADD R0, R10, 0xffffffff ;  /* 0xffffffff0a007836 */ /* 0x001fc40000000000 */
[----:B------:R-:W-:-:S03]  /*0080*/  VIADD R2, R11, 0xffffffff ;  /* 0xffffffff0b027836 */ /* 0x000fc60000000000 */
[----:B------:R-:W-:Y:S02]  /*0090*/  LEA.HI R6, R0, R0, RZ, 0x1 ;  /* 0x0000000000067211 */ /* 0x000fe400078f08ff */
[----:B------:R-:W0:Y:S01]  /*00a0*/  LDC.64 R4, c[0x0][0x390] ;  /* 0x0000e400ff047b82 */ /* 0x000e220000000a00 */
[----:B------:R-:W-:Y:S02]  /*00b0*/  LEA.HI R7, R2, R2, RZ, 0x1 ;  /* 0x0000000202077211 */ /* 0x000fe400078f08ff */
[----:B------:R-:W-:-:S05]  /*00c0*/  LOP3.LUT R3, R6, 0xfffffffe, RZ, 0xc0, !PT ;  /* 0xfffffffe06037812 */ /* 0x000fca00078ec0ff */
[----:B------:R-:W2:Y:S01]  /*00d0*/  S2UR UR5, SR_CTAID.Y ;  /* 0x00000000000579c3 */ /* 0x000ea20000002600 */
[----:B-1----:R-:W-:Y:S01]  /*00e0*/  IMAD R0, R13, UR4, R8 ;  /* 0x000000040d007c24 */ /* 0x002fe2000f8e0208 */
[----:B------:R-:W-:Y:S02]  /*00f0*/  LOP3.LUT R8, R7, 0xfffffffe, RZ, 0xc0, !PT ;  /* 0xfffffffe07087812 */ /* 0x000fe400078ec0ff */
[----:B0-----:R-:W-:-:S03]  /*0100*/  IADD3 R3, PT, PT, -R3, R4, RZ ;  /* 0x0000000403037210 */ /* 0x001fc60007ffe1ff */
[----:B------:R-:W-:Y:S01]  /*0110*/  IMAD.IADD R5, R5, 0x1, -R8 ;  /* 0x0000000105057824 */ /* 0x000fe200078e0a08 */
[----:B------:R-:W-:Y:S01]  /*0120*/  ISETP.GE.AND P0, PT, R0, R3, PT ;  /* 0x000000030000720c */ /* 0x000fe20003f06270 */
[----:B--2---:R-:W-:-:S05]  /*0130*/  IMAD R2, R12, UR5, R9 ;  /* 0x000000050c027c24 */ /* 0x004fca000f8e0209 */
[----:B------:R-:W-:-:S13]  /*0140*/  ISETP.GE.OR P0, PT, R2, R5, P0 ;  /* 0x000000050200720c */ /* 0x000fda0000706670 */
[----:B------:R-:W-:Y:S05]  /*0150*/  @P0 EXIT ;  /* 0x000000000000094d */ /* 0x000fea0003800000 */
[----:B------:R-:W-:Y:S01]  /*0160*/  ISETP.GE.AND P0, PT, R11, RZ, PT ;  /* 0x000000ff0b00720c */ /* 0x000fe20003f06270 */
[----:B------:R-:W0:Y:S01]  /*0170*/  LDCU.64 UR4, c[0x0][0x358] ;  /* 0x00006b00ff0477ac */ /* 0x000e220008000a00 */
[----:B------:R-:W-:-:S11]  /*0180*/  IMAD.MOV.U32 R9, RZ, RZ, RZ ;  /* 0x000000ffff097224 */ /* 0x000fd600078e00ff */
[----:B------:R-:W-:Y:S05]  /*0190*/  @!P0 BRA `(.L_x_0) ;  /* 0x0000000800508947 */ /* 0x000fea0003800000 */
[----:B------:R-:W-:-:S13]  /*01a0*/  ISETP.GE.AND P0, PT, R10, RZ, PT ;  /* 0x000000ff0a00720c */ /* 0x000fda0003f06270 */
[----:B------:R-:W-:Y:S05]  /*01b0*/  @!P0 BRA `(.L_x_0) ;  /* 0x0000000800488947 */ /* 0x000fea0003800000 */
[----:B------:R-:W-:Y:S01]  /*01c0*/  SHF.R.S32.HI R5, RZ, 0x1, R6 ;  /* 0x00000001ff057819 */ /* 0x000fe20000011406 */
[----:B------:R-:W-:Y:S01]  /*01d0*/  IMAD.MOV.U32 R20, RZ, RZ, RZ ;  /* 0x000000ffff147224 */ /* 0x000fe200078e00ff */
[----:B------:R-:W-:Y:S02]  /*01e0*/  SHF.R.S32.HI R7, RZ, 0x1, R7 ;  /* 0x00000001ff077819 */ /* 0x000fe40000011407 */
[----:B------:R-:W-:Y:S01]  /*01f0*/  IABS R4, R5 ;  /* 0x0000000500047213 */ /* 0x000fe20000000000 */
[----:B------:R-:W-:Y:S01]  /*0200*/  IMAD.MOV R9, RZ, RZ, -R5 ;  /* 0x000000ffff097224 */ /* 0x000fe200078e0a05 */
[----:B------:R-:W-:Y:S02]  /*0210*/  IADD3 R10, PT, PT, -R7, RZ, RZ ;  /* 0x000000ff070a7210 */ /* 0x000fe40007ffe1ff */
[----:B------:R-:W-:-:S05]  /*0220*/  IADD3 R4, PT, PT, R5, R4, RZ ;  /* 0x0000000405047210 */ /* 0x000fca0007ffe0ff */
[----:B------:R-:W-:-:S05]  /*0230*/  VIADD R6, R4, 0x1 ;  /* 0x0000000104067836 */ /* 0x000fca0000000000 */
[----:B------:R-:W-:-:S07]  /*0240*/  LOP3.LUT R11, R6, 0x7, RZ, 0xc0, !PT ;  /* 0x00000007060b7812 */ /* 0x000fce00078ec0ff */
.L_x_5:
[----:B-1-3--:R-:W1:Y:S01]  /*0250*/  LDC R15, c[0x0][0x398] ;  /* 0x0000e600ff0f7b82 */ /* 0x00ae620000000800 */
[----:B--2---:R-:W2:Y:S01]  /*0260*/  LDCU UR6, c[0x0][0x390] ;  /* 0x00007200ff0677ac */ /* 0x004ea20008000800 */
[----:B------:R-:W-:Y:S01]  /*0270*/  ISETP.GE.U32.AND P2, PT, R4, 0x7, PT ;  /* 0x000000070400780c */ /* 0x000fe20003f46070 */
[C---:B------:R-:W-:Y:S01]  /*0280*/  IMAD.IADD R16, R10.reuse, 0x1, R7 ;  /* 0x000000010a107824 */ /* 0x040fe200078e0207 */
[----:B------:R-:W-:Y:S01]  /*0290*/  IADD3 R12, PT, PT, -R10, R7, R2 ;  /* 0x000000070a0c7210 */ /* 0x000fe20007ffe102 */
[----:B0-----:R-:W-:Y:S01]  /*02a0*/  IMAD.MOV.U32 R8, RZ, RZ, R9 ;  /* 0x000000ffff087224 */ /* 0x001fe200078e0009 */
[----:B------:R-:W-:Y:S02]  /*02b0*/  IADD3 R21, PT, PT, R0, R5, RZ ;  /* 0x0000000500157210 */ /* 0x000fe40007ffe0ff */
[----:B------:R-:W-:Y:S02]  /*02c0*/  IABS R13, R7 ;  /* 0x00000007000d7213 */ /* 0x000fe40000000000 */
[----:B------:R-:W-:-:S02]  /*02d0*/  ISETP.NE.AND P1, PT, R11, RZ, PT ;  /* 0x000000ff0b00720c */ /* 0x000fc40003f25270 */
[----:B------:R-:W-:Y:S01]  /*02e0*/  ISETP.NE.AND P0, PT, R10, R13, PT ;  /* 0x0000000d0a00720c */ /* 0x000fe20003f05270 */
[----:B--2---:R-:W-:Y:S02]  /*02f0*/  IMAD R21, R12, UR6, R21 ;  /* 0x000000060c157c24 */ /* 0x004fe4000f8e0215 */
[----:B-1----:R-:W-:Y:S01]  /*0300*/  IMAD R16, R16, R15, RZ ;  /* 0x0000000f10107224 */ /* 0x002fe200078e02ff */
[----:B----4-:R-:W-:Y:S09]  /*0310*/  @!P2 BRA `(.L_x_1) ;  /* 0x0000000000e0a947 */ /* 0x010ff20003800000 */
[----:B------:R-:W-:Y:S01]  /*0320*/  LOP3.LUT R18, R6, 0xfffffff8, RZ, 0xc0, !PT ;  /* 0xfffffff806127812 */ /* 0x000fe200078ec0ff */
[----:B------:R-:W-:Y:S01]  /*0330*/  IMAD R17, R5, 0x2, R0 ;  /* 0x0000000205117824 */ /* 0x000fe200078e0200 */
[----:B------:R-:W-:Y:S01]  /*0340*/  MOV R19, R16 ;  /* 0x0000001000137202 */ /* 0x000fe20000000f00 */
[----:B------:R-:W-:Y:S02]  /*0350*/  IMAD.MOV.U32 R8, RZ, RZ, R9 ;  /* 0x000000ffff087224 */ /* 0x000fe400078e0009 */
[----:B------:R-:W-:Y:S02]  /*0360*/  IMAD R17, R12, UR6, R17 ;  /* 0x000000060c117c24 */ /* 0x000fe4000f8e0211 */
[----:B------:R-:W-:-:S07]  /*0370*/  IMAD.MOV R18, RZ, RZ, -R18 ;  /* 0x000000ffff127224 */ /* 0x000fce00078e0a12 */
.L_x_2:
[----:B-1----:R-:W1:Y:S08]  /*0380*/  LDC.64 R14, c[0x0][0x380] ;  /* 0x0000e000ff0e7b82 */ /* 0x002e700000000a00 */
[----:B--2---:R-:W2:Y:S01]  /*0390*/  LDC.64 R12, c[0x0][0x388] ;  /* 0x0000e200ff0c7b82 */ /* 0x004ea20000000a00 */
[----:B-1----:R-:W-:-:S05]  /*03a0*/  IMAD.WIDE R14, R17, 0x4, R14 ;  /* 0x00000004110e7825 */ /* 0x002fca00078e020e */
[----:B0-----:R-:W3:Y:S01]  /*03b0*/  LDG.E R24, desc[UR4][R14.64] ;  /* 0x000000040e187981 */ /* 0x001ee2000c1e1900 */
[----:B--2---:R-:W-:-:S03]  /*03c0*/  IMAD.WIDE R12, R19, 0x4, R12 ;  /* 0x00000004130c7825 */ /* 0x004fc600078e020c */
[----:B------:R-:W2:Y:S04]  /*03d0*/  LDG.E R22, desc[UR4][R14.64+-0x4] ;  /* 0xfffffc040e167981 */ /* 0x000ea8000c1e1900 */
[----:B------:R-:W3:Y:S04]  /*03e0*/  LDG.E.CONSTANT R25, desc[UR4][R12.64] ;  /* 0x000000040c197981 */ /* 0x000ee8000c1e9900 */
[----:B------:R-:W2:Y:S01]  /*03f0*/  LDG.E.CONSTANT R23, desc[UR4][R12.64+0x4] ;  /* 0x000004040c177981 */ /* 0x000ea2000c1e9900 */
[----:B------:R-:W-:-:S03]  /*0400*/  I2FP.F32.S32 R27, R20 ;  /* 0x00000014001b7245 */ /* 0x000fc60000201400 */
[----:B------:R-:W4:Y:S04]  /*0410*/  LDG.E.CONSTANT R20, desc[UR4][R12.64+0x8] ;  /* 0x000008040c147981 */ /* 0x000f28000c1e9900 */
[----:B------:R0:W5:Y:S01]  /*0420*/  LDG.E.CONSTANT R29, desc[UR4][R12.64+0x1c] ;  /* 0x00001c040c1d7981 */ /* 0x000162000c1e9900 */
[----:B---3--:R-:W-:-:S03]  /*0430*/  FFMA R24, R24, R25, R27 ;  /* 0x0000001918187223 */ /* 0x008fc6000000001b */
[----:B------:R-:W4:Y:S03]  /*0440*/  LDG.E R25, desc[UR4][R14.64+-0x8] ;  /* 0xfffff8040e197981 */ /* 0x000f26000c1e1900 */
[----:B------:R-:W1:Y:S02]  /*0450*/  F2I.TRUNC.NTZ R24, R24 ;  /* 0x0000001800187305 */ /* 0x000e64000020f100 */
[----:B-1----:R-:W-:-:S05]  /*0460*/  I2FP.F32.S32 R27, R24 ;  /* 0x00000018001b7245 */ /* 0x002fca0000201400 */
[----:B--2---:R-:W-:Y:S02]  /*0470*/  FFMA R26, R22, R23, R27 ;  /* 0x00000017161a7223 */ /* 0x004fe4000000001b */
[----:B------:R-:W2:Y:S04]  /*0480*/  LDG.E R27, desc[UR4][R14.64+-0xc] ;  /* 0xfffff4040e1b7981 */ /* 0x000ea8000c1e1900 */
[----:B------:R-:W2:Y:S01]  /*0490*/  LDG.E.CONSTANT R22, desc[UR4][R12.64+0xc] ;  /* 0x00000c040c167981 */ /* 0x000ea2000c1e9900 */
[----:B------:R-:W1:Y:S03]  /*04a0*/  F2I.TRUNC.NTZ R26, R26 ;  /* 0x0000001a001a7305 */ /* 0x000e66000020f100 */
[----:B------:R-:W3:Y:S01]  /*04b0*/  LDG.E.CONSTANT R23, desc[UR4][R12.64+0x10] ;  /* 0x000010040c177981 */ /* 0x000ee2000c1e9900 */
[----:B-1----:R-:W-:-:S03]  /*04c0*/  I2FP.F32.S32 R28, R26 ;  /* 0x0000001a001c7245 */ /* 0x002fc60000201400 */
[----:B------:R-:W5:Y:S02]  /*04d0*/  LDG.E R26, desc[UR4][R14.64+-0x1c] ;  /* 0xffffe4040e1a7981 */ /* 0x000f64000c1e1900 */
[----:B----4-:R-:W-:Y:S02]  /*04e0*/  FFMA R28, R25, R20, R28 ;  /* 0x00000014191c7223 */ /* 0x010fe4000000001c */
[----:B------:R-:W3:Y:S04]  /*04f0*/  LDG.E R20, desc[UR4][R14.64+-0x10] ;  /* 0xfffff0040e147981 */ /* 0x000ee8000c1e1900 */
[----:B------:R-:W1:Y:S01]  /*0500*/  F2I.TRUNC.NTZ R28, R28 ;  /* 0x0000001c001c7305 */ /* 0x000e62000020f100 */
[----:B------:R-:W4:Y:S01]  /*0510*/  LDG.E.CONSTANT R25, desc[UR4][R12.64+0x14] ;  /* 0x000014040c197981 */ /* 0x000f22000c1e9900 */
[----:B-1----:R-:W-:-:S05]  /*0520*/  I2FP.F32.S32 R24, R28 ;  /* 0x0000001c00187245 */ /* 0x002fca0000201400 */
[----:B--2---:R-:W-:Y:S02]  /*0530*/  FFMA R28, R27, R22, R24 ;  /* 0x000000161b1c7223 */ /* 0x004fe40000000018 */
[----:B------:R-:W4:Y:S04]  /*0540*/  LDG.E R24, desc[UR4][R14.64+-0x14] ;  /* 0xffffec040e187981 */ /* 0x000f28000c1e1900 */
[----:B------:R-:W2:Y:S04]  /*0550*/  LDG.E R22, desc[UR4][R14.64+-0x18] ;  /* 0xffffe8040e167981 */ /* 0x000ea8000c1e1900 */
[----:B------:R-:W2:Y:S01]  /*0560*/  LDG.E.CONSTANT R27, desc[UR4][R12.64+0x18] ;  /* 0x000018040c1b7981 */ /* 0x000ea2000c1e9900 */
[----:B------:R-:W1:Y:S02]  /*0570*/  F2I.TRUNC.NTZ R28, R28 ;  /* 0x0000001c001c7305 */ /* 0x000e64000020f100 */
[----:B-1----:R-:W-:-:S02]  /*0580*/  I2FP.F32.S32 R28, R28 ;  /* 0x0000001c001c7245 */ /* 0x002fc40000201400 */
[----:B------:R-:W-:-:S04]  /*0590*/  IADD3 R18, PT, PT, R18, 0x8, RZ ;  /* 0x0000000812127810 */ /* 0x000fc80007ffe0ff */
[----:B------:R-:W-:Y:S01]  /*05a0*/  ISETP.NE.AND P2, PT, R18, RZ, PT ;  /* 0x000000ff1200720c */ /* 0x000fe20003f45270 */
[----:B------:R-:W-:Y:S01]  /*05b0*/  VIADD R8, R8, 0x8 ;  /* 0x0000000808087836 */ /* 0x000fe20000000000 */
[----:B------:R-:W-:Y:S01]  /*05c0*/  IADD3 R19, PT, PT, R19, 0x8, RZ ;  /* 0x0000000813137810 */ /* 0x000fe20007ffe0ff */
[----:B------:R-:W-:Y:S02]  /*05d0*/  VIADD R17, R17, 0xfffffff8 ;  /* 0xfffffff811117836 */ /* 0x000fe40000000000 */
[----:B---3--:R-:W-:-:S06]  /*05e0*/  FFMA R23, R20, R23, R28 ;  /* 0x0000001714177223 */ /* 0x008fcc000000001c */
[----:B------:R-:W1:Y:S02]  /*05f0*/  F2I.TRUNC.NTZ R23, R23 ;  /* 0x0000001700177305 */ /* 0x000e64000020f100 */
[----:B-1----:R-:W-:-:S05]  /*0600*/  I2FP.F32.S32 R20, R23 ;  /* 0x0000001700147245 */ /* 0x002fca0000201400 */
[----:B----4-:R-:W-:-:S06]  /*0610*/  FFMA R24, R24, R25, R20 ;  /* 0x0000001918187223 */ /* 0x010fcc0000000014 */
[----:B------:R-:W1:Y:S02]  /*0620*/  F2I.TRUNC.NTZ R24, R24 ;  /* 0x0000001800187305 */ /* 0x000e64000020f100 */
[----:B-1----:R-:W-:-:S05]  /*0630*/  I2FP.F32.S32 R25, R24 ;  /* 0x0000001800197245 */ /* 0x002fca0000201400 */
[----:B--2---:R-:W-:-:S06]  /*0640*/  FFMA R22, R22, R27, R25 ;  /* 0x0000001b16167223 */ /* 0x004fcc0000000019 */
[----:B------:R-:W0:Y:S02]  /*0650*/  F2I.TRUNC.NTZ R22, R22 ;  /* 0x0000001600167305 */ /* 0x000e24000020f100 */
[----:B0-----:R-:W-:-:S05]  /*0660*/  I2FP.F32.S32 R13, R22 ;  /* 0x00000016000d7245 */ /* 0x001fca0000201400 */
[----:B-----5:R-:W-:-:S04]  /*0670*/  FFMA R13, R26, R29, R13 ;  /* 0x0000001d1a0d7223 */ /* 0x020fc8000000000d */
[----:B------:R1:W2:Y:S01]  /*0680*/  F2I.TRUNC.NTZ R20, R13 ;  /* 0x0000000d00147305 */ /* 0x0002a2000020f100 */
[----:B------:R-:W-:Y:S05]  /*0690*/  @P2 BRA `(.L_x_2) ;  /* 0xfffffffc00382947 */ /* 0x000fea000383ffff */
.L_x_1:
[----:B------:R-:W-:Y:S02]  /*06a0*/  VIADD R10, R10, 0x1 ;  /* 0x000000010a0a7836 */ /* 0x000fe40000000000 */
[----:B------:R-:W-:Y:S01]  /*06b0*/  IMAD.IADD R23, R16, 0x1, R5 ;  /* 0x0000000110177824 */ /* 0x000fe200078e0205 */
[----:B------:R-:W-:Y:S06]  /*06c0*/  @!P1 BRA `(.L_x_3) ;  /* 0x0000000000fc9947 */ /* 0x000fec0003800000 */
[----:B------:R-:W-:Y:S02]  /*06d0*/  IADD3 R12, PT, PT, R11, -0x1, RZ ;  /* 0xffffffff0b0c7810 */ /* 0x000fe40007ffe0ff */
[----:B------:R-:W-:Y:S02]  /*06e0*/  LOP3.LUT P2, R18, R6, 0x3, RZ, 0xc0, !PT ;  /* 0x0000000306127812 */ /* 0x000fe4000784c0ff */
[----:B------:R-:W-:-:S13]  /*06f0*/  ISETP.GE.U32.AND P1, PT, R12, 0x3, PT ;  /* 0x000000030c00780c */ /* 0x000fda0003f26070 */
[----:B------:R-:W-:Y:S05]  /*0700*/  @!P1 BRA `(.L_x_4) ;  /* 0x00000000006c9947 */ /* 0x000fea0003800000 */
[----:B------:R-:W3:Y:S01]  /*0710*/  LDC.64 R14, c[0x0][0x380] ;  /* 0x0000e000ff0e7b82 */ /* 0x000ee20000000a00 */
[----:B------:R-:W-:Y:S01]  /*0720*/  IADD3 R19, PT, PT, R23, R8, RZ ;  /* 0x0000000817137210 */ /* 0x000fe20007ffe0ff */
[----:B------:R-:W-:-:S06]  /*0730*/  IMAD.IADD R17, R21, 0x1, -R8 ;  /* 0x0000000115117824 */ /* 0x000fcc00078e0a08 */
[----:B-1----:R-:W1:Y:S01]  /*0740*/  LDC.64 R12, c[0x0][0x388] ;  /* 0x0000e200ff0c7b82 */ /* 0x002e620000000a00 */
[----:B---3--:R-:W-:-:S05]  /*0750*/  IMAD.WIDE R14, R17, 0x4, R14 ;  /* 0x00000004110e7825 */ /* 0x008fca00078e020e */
[----:B0-----:R-:W3:Y:S01]  /*0760*/  LDG.E R26, desc[UR4][R14.64] ;  /* 0x000000040e1a7981 */ /* 0x001ee2000c1e1900 */
[----:B-1----:R-:W-:-:S03]  /*0770*/  IMAD.WIDE R12, R19, 0x4, R12 ;  /* 0x00000004130c7825 */ /* 0x002fc600078e020c */
[----:B------:R-:W4:Y:S04]  /*0780*/  LDG.E R16, desc[UR4][R14.64+-0x8] ;  /* 0xfffff8040e107981 */ /* 0x000f28000c1e1900 */
[----:B------:R-:W3:Y:S04]  /*0790*/  LDG.E.CONSTANT R27, desc[UR4][R12.64] ;  /* 0x000000040c1b7981 */ /* 0x000ee8000c1e9900 */
[----:B------:R-:W5:Y:S04]  /*07a0*/  LDG.E R19, desc[UR4][R14.64+-0x4] ;  /* 0xfffffc040e137981 */ /* 0x000f68000c1e1900 */
[----:B------:R-:W5:Y:S04]  /*07b0*/  LDG.E.CONSTANT R22, desc[UR4][R12.64+0x4] ;  /* 0x000004040c167981 */ /* 0x000f68000c1e9900 */
[----:B------:R-:W4:Y:S04]  /*07c0*/  LDG.E.CONSTANT R17, desc[UR4][R12.64+0x8] ;  /* 0x000008040c117981 */ /* 0x000f28000c1e9900 */
[----:B------:R0:W4:Y:S04]  /*07d0*/  LDG.E R24, desc[UR4][R14.64+-0xc] ;  /* 0xfffff4040e187981 */ /* 0x000128000c1e1900 */
[----:B------:R-:W4:Y:S01]  /*07e0*/  LDG.E.CONSTANT R25, desc[UR4][R12.64+0xc] ;  /* 0x00000c040c197981 */ /* 0x000f22000c1e9900 */
[----:B--2---:R-:W-:Y:S01]  /*07f0*/  I2FP.F32.S32 R29, R20 ;  /* 0x00000014001d7245 */ /* 0x004fe20000201400 */
[----:B------:R-:W-:-:S04]  /*0800*/  VIADD R8, R8, 0x4 ;  /* 0x0000000408087836 */ /* 0x000fc80000000000 */
[----:B---3--:R-:W-:-:S06]  /*0810*/  FFMA R26, R26, R27, R29 ;  /* 0x0000001b1a1a7223 */ /* 0x008fcc000000001d */
[----:B------:R-:W1:Y:S02]  /*0820*/  F2I.TRUNC.NTZ R26, R26 ;  /* 0x0000001a001a7305 */ /* 0x000e64000020f100 */
[----:B-1----:R-:W-:-:S05]  /*0830*/  I2FP.F32.S32 R20, R26 ;  /* 0x0000001a00147245 */ /* 0x002fca0000201400 */
[----:B-----5:R-:W-:-:S06]  /*0840*/  FFMA R19, R19, R22, R20 ;  /* 0x0000001613137223 */ /* 0x020fcc0000000014 */
[----:B------:R-:W1:Y:S02]  /*0850*/  F2I.TRUNC.NTZ R19, R19 ;  /* 0x0000001300137305 */ /* 0x000e64000020f100 */
[----:B-1----:R-:W-:-:S05]  /*0860*/  I2FP.F32.S32 R27, R19 ;  /* 0x00000013001b7245 */ /* 0x002fca0000201400 */
[----:B----4-:R-:W-:-:S06]  /*0870*/  FFMA R16, R16, R17, R27 ;  /* 0x0000001110107223 */ /* 0x010fcc000000001b */
[----:B------:R-:W0:Y:S02]  /*0880*/  F2I.TRUNC.NTZ R16, R16 ;  /* 0x0000001000107305 */ /* 0x000e24000020f100 */
[----:B0-----:R-:W-:-:S05]  /*0890*/  I2FP.F32.S32 R15, R16 ;  /* 0x00000010000f7245 */ /* 0x001fca0000201400 */
[----:B------:R-:W-:-:S04]  /*08a0*/  FFMA R15, R24, R25, R15 ;  /* 0x00000019180f7223 */ /* 0x000fc8000000000f */
[----:B------:R3:W4:Y:S03]  /*08b0*/  F2I.TRUNC.NTZ R20, R15 ;  /* 0x0000000f00147305 */ /* 0x000726000020f100 */
.L_x_4:
[----:B------:R-:W-:Y:S05]  /*08c0*/  @!P2 BRA `(.L_x_3) ;  /* 0x00000000007ca947 */ /* 0x000fea0003800000 */
[----:B-1----:R-:W1:Y:S01]  /*08d0*/  LDC.64 R12, c[0x0][0x380] ;  /* 0x0000e000ff0c7b82 */ /* 0x002e620000000a00 */
[----:B------:R-:W-:-:S07]  /*08e0*/  ISETP.NE.AND P1, PT, R18, 0x1, PT ;  /* 0x000000011200780c */ /* 0x000fce0003f25270 */
[----:B---3--:R-:W3:Y:S06]  /*08f0*/  LDC.64 R14, c[0x0][0x388] ;  /* 0x0000e200ff0e7b82 */ /* 0x008eec0000000a00 */
[----:B------:R-:W-:Y:S01]  /*0900*/  @P1 IADD3 R17, PT, PT, R21, -R8, RZ ;  /* 0x8000000815111210 */ /* 0x000fe20007ffe0ff */
[----:B------:R-:W-:-:S04]  /*0910*/  @P1 IMAD.IADD R19, R23, 0x1, R8 ;  /* 0x0000000117131824 */ /* 0x000fc800078e0208 */
[----:B-1----:R-:W-:Y:S01]  /*0920*/  @P1 IMAD.WIDE R12, R17, 0x4, R12 ;  /* 0x00000004110c1825 */ /* 0x002fe200078e020c */
[----:B------:R-:W-:Y:S01]  /*0930*/  LOP3.LUT R24, R4, 0x1, RZ, 0xc0, !PT ;  /* 0x0000000104187812 */ /* 0x000fe200078ec0ff */
[----:B------:R-:W1:Y:S03]  /*0940*/  LDC.64 R16, c[0x0][0x380] ;  /* 0x0000e000ff107b82 */ /* 0x000e660000000a00 */
[----:B0-----:R-:W5:Y:S01]  /*0950*/  @P1 LDG.E R25, desc[UR4][R12.64] ;  /* 0x000000040c191981 */ /* 0x001f62000c1e1900 */
[----:B---3--:R-:W-:-:S04]  /*0960*/  @P1 IMAD.WIDE R14, R19, 0x4, R14 ;  /* 0x00000004130e1825 */ /* 0x008fc800078e020e */
[----:B------:R-:W0:Y:S01]  /*0970*/  LDC.64 R18, c[0x0][0x388] ;  /* 0x0000e200ff127b82 */ /* 0x000e220000000a00 */
[----:B------:R-:W5:Y:S01]  /*0980*/  @P1 LDG.E.CONSTANT R22, desc[UR4][R14.64] ;  /* 0x000000040e161981 */ /* 0x000f62000c1e9900 */
[----:B------:R-:W-:-:S03]  /*0990*/  ISETP.NE.U32.AND P2, PT, R24, 0x1, PT ;  /* 0x000000011800780c */ /* 0x000fc60003f45070 */
[----:B------:R3:W3:Y:S04]  /*09a0*/  @P1 LDG.E R24, desc[UR4][R12.64+-0x4] ;  /* 0xfffffc040c181981 */ /* 0x0006e8000c1e1900 */
[----:B------:R-:W3:Y:S01]  /*09b0*/  @P1 LDG.E.CONSTANT R27, desc[UR4][R14.64+0x4] ;  /* 0x000004040e1b1981 */ /* 0x000ee2000c1e9900 */
[----:B------:R-:W-:-:S05]  /*09c0*/  @P1 IADD3 R8, PT, PT, R8, 0x2, RZ ;  /* 0x0000000208081810 */ /* 0x000fca0007ffe0ff */
[----:B------:R-:W-:Y:S01]  /*09d0*/  @P2 IADD3 R23, PT, PT, R23, R8, RZ ;  /* 0x0000000817172210 */ /* 0x000fe20007ffe0ff */
[----:B------:R-:W-:-:S04]  /*09e0*/  @P2 IMAD.IADD R21, R21, 0x1, -R8 ;  /* 0x0000000115152824 */ /* 0x000fc800078e0a08 */
[----:B-1----:R-:W-:-:S04]  /*09f0*/  @P2 IMAD.WIDE R16, R21, 0x4, R16 ;  /* 0x0000000415102825 */ /* 0x002fc800078e0210 */
[----:B0-----:R-:W-:Y:S02]  /*0a00*/  @P2 IMAD.WIDE R18, R23, 0x4, R18 ;  /* 0x0000000417122825 */ /* 0x001fe400078e0212 */
[----:B------:R-:W3:Y:S04]  /*0a10*/  @P2 LDG.E R16, desc[UR4][R16.64] ;  /* 0x0000000410102981 */ /* 0x000ee8000c1e1900 */
[----:B------:R-:W3:Y:S01]  /*0a20*/  @P2 LDG.E.CONSTANT R19, desc[UR4][R18.64] ;  /* 0x0000000412132981 */ /* 0x000ee2000c1e9900 */
[----:B--2-4-:R-:W-:-:S05]  /*0a30*/  @P1 I2FP.F32.S32 R8, R20 ;  /* 0x0000001400081245 */ /* 0x014fca0000201400 */
[----:B-----5:R-:W-:-:S06]  /*0a40*/  @P1 FFMA R22, R25, R22, R8 ;  /* 0x0000001619161223 */ /* 0x020fcc0000000008 */
[----:B------:R-:W3:Y:S02]  /*0a50*/  @P1 F2I.TRUNC.NTZ R22, R22 ;  /* 0x0000001600161305 */ /* 0x000ee4000020f100 */
[----:B---3--:R-:W-:-:S05]  /*0a60*/  @P1 I2FP.F32.S32 R13, R22 ;  /* 0x00000016000d1245 */ /* 0x008fca0000201400 */
[----:B------:R-:W-:-:S04]  /*0a70*/  @P1 FFMA R13, R24, R27, R13 ;  /* 0x0000001b180d1223 */ /* 0x000fc8000000000d */
[----:B------:R-:W0:Y:S02]  /*0a80*/  @P1 F2I.TRUNC.NTZ R20, R13 ;  /* 0x0000000d00141305 */ /* 0x000e24000020f100 */
[----:B0-----:R-:W-:-:S05]  /*0a90*/  @P2 I2FP.F32.S32 R15, R20 ;  /* 0x00000014000f2245 */ /* 0x001fca0000201400 */
[----:B------:R-:W-:-:S04]  /*0aa0*/  @P2 FFMA R8, R16, R19, R15 ;  /* 0x0000001310082223 */ /* 0x000fc8000000000f */
[----:B------:R0:W1:Y:S03]  /*0ab0*/  @P2 F2I.TRUNC.NTZ R20, R8 ;  /* 0x0000000800142305 */ /* 0x000066000020f100 */
.L_x_3:
[----:B------:R-:W-:Y:S05]  /*0ac0*/  @P0 BRA `(.L_x_5) ;  /* 0xfffffff400e00947 */ /* 0x000fea000383ffff */
[----:B-12-4-:R-:W-:-:S07]  /*0ad0*/  I2FP.F32.S32 R9, R20 ;  /* 0x0000001400097245 */ /* 0x016fce0000201400 */
.L_x_0:
[----:B------:R-:W1:Y:S01]  /*0ae0*/  LDC.64 R4, c[0x0][0x3a0] ;  /* 0x0000e800ff047b82 */ /* 0x000e620000000a00 */
[----:B------:R-:W-:-:S04]  /*0af0*/  IMAD R3, R2, R3, R0 ;  /* 0x0000000302037224 */ /* 0x000fc800078e0200 */
[----:B-1----:R-:W-:-:S05]  /*0b00*/  IMAD.WIDE R2, R3, 0x4, R4 ;  /* 0x0000000403027825 */ /* 0x002fca00078e0204 */
[----:B0-----:R-:W-:Y:S01]  /*0b10*/  STG.E desc[UR4][R2.64], R9 ;  /* 0x0000000902007986 */ /* 0x001fe2000c101904 */
[----:B------:R-:W-:Y:S05]  /*0b20*/  EXIT ;  /* 0x000000000000794d */ /* 0x000fea0003800000 */
.L_x_6:
[----:B------:R-:W-:-:S00]  /*0b30*/  BRA `(.L_x_6) ;  /* 0xfffffffc00fc7947 */ /* 0x000fc0000383ffff */
[----:B------:R-:W-:-:S00]  /*0b40*/  NOP ;  /* 0x0000000000007918 */ /* 0x000fc00000000000 */
        /* <DEDUP_REMOVED lines=11> */
.L_x_7:


//--------------------- .nv.shared.reserved.0     --------------------------
	.section	.nv.shared.reserved.0,"aw",@nobits
	.weak		__nv_reservedSMEM_offset_0_alias
	.size		__nv_reservedSMEM_offset_0_alias, 0, 64
	.other		__nv_reservedSMEM_offset_0_alias,@"STO_CUDA_RESERVED_SHARED STV_DEFAULT"
__nv_reservedSMEM_offset_0_alias:
	.zero		0
	.zero		64


//--------------------- .nv.constant0._Z4convPKfS0_iiiiPf --------------------------
	.section	.nv.constant0._Z4convPKfS0_iiiiPf,"a",@progbits
	.sectionflags	@""
	.align	4
.nv.constant0._Z4convPKfS0_iiiiPf:
	.zero		936


//--------------------- SYMBOLS --------------------------

	.type		.nv.reservedSmem.offset0,@object
	.size		.nv.reservedSmem.offset0,0x4
